//
// Generated by NVIDIA NVVM Compiler
//
// Compiler Build ID: CL-36424714
// Cuda compilation tools, release 13.0, V13.0.88
// Based on NVVM 20.0.0
//

.version 9.0
.target sm_100
.address_size 64

	// .globl	_Z10gpuProcessPfi

.visible .entry _Z10gpuProcessPfi(
	.param .u64 .ptr .align 1 _Z10gpuProcessPfi_param_0,
	.param .u32 _Z10gpuProcessPfi_param_1
)
{
	.reg .pred 	%p<2>;
	.reg .b32 	%r<6>;
	.reg .b32 	%f<3>;
	.reg .b64 	%rd<5>;

	ld.param.u64 	%rd1, [_Z10gpuProcessPfi_param_0];
	ld.param.u32 	%r2, [_Z10gpuProcessPfi_param_1];
	mov.u32 	%r3, %ctaid.x;
	mov.u32 	%r4, %ntid.x;
	mov.u32 	%r5, %tid.x;
	mad.lo.s32 	%r1, %r3, %r4, %r5;
	setp.ge.s32 	%p1, %r1, %r2;
	@%p1 bra 	$L__BB0_2;
	cvta.to.global.u64 	%rd2, %rd1;
	mul.wide.s32 	%rd3, %r1, 4;
	add.s64 	%rd4, %rd2, %rd3;
	ld.global.f32 	%f1, [%rd4];
	add.f32 	%f2, %f1, %f1;
	st.global.f32 	[%rd4], %f2;
$L__BB0_2:
	ret;

}


// ===== COMPILED SASS (sm_100) =====

	.target	sm_100

	.elftype	@"ET_EXEC"


//--------------------- .note.nv.tkinfo           --------------------------
	.section	.note.nv.tkinfo,"",@"SHT_NOTE"
	.sectionflags	@"SHF_NOTE_NV_TKINFO"
	.tkinfo
        /*0018*/ 	.word	0x00000002
        /*0030*/ 	.string	""
        /*0030*/ 	.string	"ptxas"
        /*0030*/ 	.string	"Cuda compilation tools, release 13.0, V13.0.88"
        /*0030*/ 	.string	"Build cuda_13.0.r13.0/compiler.36424714_0"
        /*0030*/ 	.string	"-arch sm_100 -m 64 "



//--------------------- .note.nv.cuinfo           --------------------------
	.section	.note.nv.cuinfo,"",@"SHT_NOTE"
	.sectionflags	@"SHF_NOTE_NV_CUINFO"
        /*0018*/ 	.short	0x0002
        /*001a*/ 	.short	0x0064
        /*001c*/ 	.short	0x0082
	.zero		2


//--------------------- .nv.info                  --------------------------
	.section	.nv.info,"",@"SHT_CUDA_INFO"
	.align	4


	//----- nvinfo : EIATTR_REGCOUNT
	.align		4
        /*0000*/ 	.byte	0x04, 0x2f
        /*0002*/ 	.short	(.L_1 - .L_0)
	.align		4
.L_0:
        /*0004*/ 	.word	index@(_Z10gpuProcessPfi)
        /*0008*/ 	.word	0x00000008


	//----- nvinfo : EIATTR_FRAME_SIZE
	.align		4
.L_1:
        /*000c*/ 	.byte	0x04, 0x11
        /*000e*/ 	.short	(.L_3 - .L_2)
	.align		4
.L_2:
        /*0010*/ 	.word	index@(_Z10gpuProcessPfi)
        /*0014*/ 	.word	0x00000000


	//----- nvinfo : EIATTR_MIN_STACK_SIZE
	.align		4
.L_3:
        /*0018*/ 	.byte	0x04, 0x12
        /*001a*/ 	.short	(.L_5 - .L_4)
	.align		4
.L_4:
        /*001c*/ 	.word	index@(_Z10gpuProcessPfi)
        /*0020*/ 	.word	0x00000000
.L_5:


//--------------------- .nv.compat                --------------------------
	.section	.nv.compat,"",@"SHT_CUDA_COMPAT_INFO"
	.align	4
        /*0000*/ 	.byte	0x02, 0x09, 0x00, 0x00, 0x02, 0x02, 0x01, 0x00, 0x02, 0x05, 0x05, 0x00, 0x03, 0x07, 0x01, 0x01
        /*0010*/ 	.byte	0x02, 0x03, 0x00, 0x00, 0x02, 0x06, 0x01, 0x00, 0x04, 0x0b, 0x08, 0x00, 0x09, 0x00, 0x00, 0x00
        /*0020*/ 	.byte	0x00, 0x00, 0x00, 0x00


//--------------------- .nv.info._Z10gpuProcessPfi --------------------------
	.section	.nv.info._Z10gpuProcessPfi,"",@"SHT_CUDA_INFO"
	.sectionflags	@""
	.align	4


	//----- nvinfo : EIATTR_CUDA_API_VERSION
	.align		4
        /*0000*/ 	.byte	0x04, 0x37
        /*0002*/ 	.short	(.L_7 - .L_6)
.L_6:
        /*0004*/ 	.word	0x00000082


	//----- nvinfo : EIATTR_KPARAM_INFO
	.align		4
.L_7:
        /*0008*/ 	.byte	0x04, 0x17
        /*000a*/ 	.short	(.L_9 - .L_8)
.L_8:
        /*000c*/ 	.word	0x00000000
        /*0010*/ 	.short	0x0001
        /*0012*/ 	.short	0x0008
        /*0014*/ 	.byte	0x00, 0xf0, 0x11, 0x00


	//----- nvinfo : EIATTR_KPARAM_INFO
	.align		4
.L_9:
        /*0018*/ 	.byte	0x04, 0x17
        /*001a*/ 	.short	(.L_11 - .L_10)
.L_10:
        /*001c*/ 	.word	0x00000000
        /*0020*/ 	.short	0x0000
        /*0022*/ 	.short	0x0000
        /*0024*/ 	.byte	0x00, 0xf5, 0x21, 0x00


	//----- nvinfo : EIATTR_SPARSE_MMA_MASK
	.align		4
.L_11:
        /*0028*/ 	.byte	0x03, 0x50
        /*002a*/ 	.short	0x0000


	//----- nvinfo : EIATTR_MAXREG_COUNT
	.align		4
        /*002c*/ 	.byte	0x03, 0x1b
        /*002e*/ 	.short	0x00ff


	//----- nvinfo : EIATTR_MERCURY_ISA_VERSION
	.align		4
        /*0030*/ 	.byte	0x03, 0x5f
        /*0032*/ 	.short	0x0101


	//----- nvinfo : EIATTR_VRC_CTA_INIT_COUNT
	.align		4
        /*0034*/ 	.byte	0x02, 0x4a
	.zero		1
	.zero		1


	//----- nvinfo : EIATTR_EXIT_INSTR_OFFSETS
	.align		4
        /*0038*/ 	.byte	0x04, 0x1c
        /*003a*/ 	.short	(.L_13 - .L_12)


	//   ....[0]....
.L_12:
        /*003c*/ 	.word	0x00000070


	//   ....[1]....
        /*0040*/ 	.word	0x000000e0


	//----- nvinfo : EIATTR_CBANK_PARAM_SIZE
	.align		4
.L_13:
        /*0044*/ 	.byte	0x03, 0x19
        /*0046*/ 	.short	0x000c


	//----- nvinfo : EIATTR_PARAM_CBANK
	.align		4
        /*0048*/ 	.byte	0x04, 0x0a
        /*004a*/ 	.short	(.L_15 - .L_14)
	.align		4
.L_14:
        /*004c*/ 	.word	index@(.nv.constant0._Z10gpuProcessPfi)
        /*0050*/ 	.short	0x0380
        /*0052*/ 	.short	0x000c


	//----- nvinfo : EIATTR_SW_WAR
	.align		4
.L_15:
        /*0054*/ 	.byte	0x04, 0x36
        /*0056*/ 	.short	(.L_17 - .L_16)
.L_16:
        /*0058*/ 	.word	0x00000008
.L_17:


//--------------------- .nv.callgraph             --------------------------
	.section	.nv.callgraph,"",@"SHT_CUDA_CALLGRAPH"
	.align	4
	.sectionentsize	8
	.align		4
        /*0000*/ 	.word	0x00000000
	.align		4
        /*0004*/ 	.word	0xffffffff
	.align		4
        /*0008*/ 	.word	0x00000000
	.align		4
        /*000c*/ 	.word	0xfffffffe
	.align		4
        /*0010*/ 	.word	0x00000000
	.align		4
        /*0014*/ 	.word	0xfffffffd
	.align		4
        /*0018*/ 	.word	0x00000000
	.align		4
        /*001c*/ 	.word	0xfffffffc


//--------------------- .text._Z10gpuProcessPfi   --------------------------
	.section	.text._Z10gpuProcessPfi,"ax",@progbits
	.align	128
        .global         _Z10gpuProcessPfi
        .type           _Z10gpuProcessPfi,@function
        .size           _Z10gpuProcessPfi,(.L_x_1 - _Z10gpuProcessPfi)
        .other          _Z10gpuProcessPfi,@"STO_CUDA_ENTRY STV_DEFAULT"
_Z10gpuProcessPfi:
.text._Z10gpuProcessPfi:
[----:B------:R-:W-:Y:S01]  /*0000*/  LDC R1, c[0x0][0x37c] ;  /* 0x0000df00ff017b82 */ /* 0x000fe20000000800 */
[----:B------:R-:W0:Y:S07]  /*0010*/  S2R R0, SR_TID.X ;  /* 0x0000000000007919 */ /* 0x000e2e0000002100 */
[----:B------:R-:W0:Y:S01]  /*0020*/  S2UR UR4, SR_CTAID.X ;  /* 0x00000000000479c3 */ /* 0x000e220000002500 */
[----:B------:R-:W1:Y:S07]  /*0030*/  LDCU UR5, c[0x0][0x388] ;  /* 0x00007100ff0577ac */ /* 0x000e6e0008000800 */
[----:B------:R-:W0:Y:S02]  /*0040*/  LDC R5, c[0x0][0x360] ;  /* 0x0000d800ff057b82 */ /* 0x000e240000000800 */
[----:B0-----:R-:W-:-:S05]  /*0050*/  IMAD R5, R5, UR4, R0 ;  /* 0x0000000405057c24 */ /* 0x001fca000f8e0200 */
[----:B-1----:R-:W-:-:S13]  /*0060*/  ISETP.GE.AND P0, PT, R5, UR5, PT ;  /* 0x0000000505007c0c */ /* 0x002fda000bf06270 */
[----:B------:R-:W-:Y:S05]  /*0070*/  @P0 EXIT ;  /* 0x000000000000094d */ /* 0x000fea0003800000 */
[----:B------:R-:W0:Y:S01]  /*0080*/  LDC.64 R2, c[0x0][0x380] ;  /* 0x0000e000ff027b82 */ /* 0x000e220000000a00 */
[----:B------:R-:W1:Y:S01]  /*0090*/  LDCU.64 UR4, c[0x0][0x358] ;  /* 0x00006b00ff0477ac */ /* 0x000e620008000a00 */
[----:B0-----:R-:W-:-:S05]  /*00a0*/  IMAD.WIDE R2, R5, 0x4, R2 ;  /* 0x0000000405027825 */ /* 0x001fca00078e0202 */
[----:B-1----:R-:W2:Y:S02]  /*00b0*/  LDG.E R0, desc[UR4][R2.64] ;  /* 0x0000000402007981 */ /* 0x002ea4000c1e1900 */
[----:B--2---:R-:W-:-:S05]  /*00c0*/  FADD R5, R0, R0 ;  /* 0x0000000000057221 */ /* 0x004fca0000000000 */
[----:B------:R-:W-:Y:S01]  /*00d0*/  STG.E desc[UR4][R2.64], R5 ;  /* 0x0000000502007986 */ /* 0x000fe2000c101904 */
[----:B------:R-:W-:Y:S05]  /*00e0*/  EXIT ;  /* 0x000000000000794d */ /* 0x000fea0003800000 */
.L_x_0:
[----:B------:R-:W-:-:S00]  /*00f0*/  BRA `(.L_x_0) ;  /* 0xfffffffc00fc7947 */ /* 0x000fc0000383ffff */
[----:B------:R-:W-:-:S00]  /*0100*/  NOP ;  /* 0x0000000000007918 */ /* 0x000fc00000000000 */
[----:B------:R-:W-:-:S00]  /*0110*/  NOP ;  /* 0x0000000000007918 */ /* 0x000fc00000000000 */
[----:B------:R-:W-:-:S00]  /*0120*/  NOP ;  /* 0x0000000000007918 */ /* 0x000fc00000000000 */
[----:B------:R-:W-:-:S00]  /*0130*/  NOP ;  /* 0x0000000000007918 */ /* 0x000fc00000000000 */
[----:B------:R-:W-:-:S00]  /*0140*/  NOP ;  /* 0x0000000000007918 */ /* 0x000fc00000000000 */
[----:B------:R-:W-:-:S00]  /*0150*/  NOP ;  /* 0x0000000000007918 */ /* 0x000fc00000000000 */
[----:B------:R-:W-:-:S00]  /*0160*/  NOP ;  /* 0x0000000000007918 */ /* 0x000fc00000000000 */
[----:B------:R-:W-:-:S00]  /*0170*/  NOP ;  /* 0x0000000000007918 */ /* 0x000fc00000000000 */
.L_x_1:


//--------------------- .nv.shared.reserved.0     --------------------------
	.section	.nv.shared.reserved.0,"aw",@nobits
	.weak		__nv_reservedSMEM_offset_0_alias
	.size		__nv_reservedSMEM_offset_0_alias, 0, 64
	.other		__nv_reservedSMEM_offset_0_alias,@"STO_CUDA_RESERVED_SHARED STV_DEFAULT"
__nv_reservedSMEM_offset_0_alias:
	.zero		0
	.zero		64


//--------------------- .nv.constant0._Z10gpuProcessPfi --------------------------
	.section	.nv.constant0._Z10gpuProcessPfi,"a",@progbits
	.sectionflags	@""
	.align	4
.nv.constant0._Z10gpuProcessPfi:
	.zero		908


//--------------------- SYMBOLS --------------------------

	.type		.nv.reservedSmem.offset0,@object
	.size		.nv.reservedSmem.offset0,0x4
